//
// Generated by NVIDIA NVVM Compiler
//
// Compiler Build ID: CL-36424714
// Cuda compilation tools, release 13.0, V13.0.88
// Based on NVVM 20.0.0
//

.version 9.0
.target sm_100
.address_size 64

	// .globl	_Z12real2complexP6float2Pfi

.visible .entry _Z12real2complexP6float2Pfi(
	.param .u64 .ptr .align 1 _Z12real2complexP6float2Pfi_param_0,
	.param .u64 .ptr .align 1 _Z12real2complexP6float2Pfi_param_1,
	.param .u32 _Z12real2complexP6float2Pfi_param_2
)
{
	.reg .pred 	%p<2>;
	.reg .b32 	%r<14>;
	.reg .b32 	%f<3>;
	.reg .b64 	%rd<9>;

	ld.param.u64 	%rd1, [_Z12real2complexP6float2Pfi_param_0];
	ld.param.u64 	%rd2, [_Z12real2complexP6float2Pfi_param_1];
	ld.param.u32 	%r4, [_Z12real2complexP6float2Pfi_param_2];
	mov.u32 	%r5, %ctaid.x;
	mov.u32 	%r6, %ntid.x;
	mov.u32 	%r7, %tid.x;
	mad.lo.s32 	%r1, %r5, %r6, %r7;
	mov.u32 	%r8, %ctaid.y;
	mov.u32 	%r9, %ntid.y;
	mov.u32 	%r10, %tid.y;
	mad.lo.s32 	%r11, %r8, %r9, %r10;
	max.s32 	%r12, %r1, %r11;
	setp.ge.s32 	%p1, %r12, %r4;
	@%p1 bra 	$L__BB0_2;
	cvta.to.global.u64 	%rd3, %rd2;
	cvta.to.global.u64 	%rd4, %rd1;
	mad.lo.s32 	%r13, %r4, %r11, %r1;
	mul.wide.s32 	%rd5, %r13, 4;
	add.s64 	%rd6, %rd3, %rd5;
	ld.global.f32 	%f1, [%rd6];
	mul.wide.s32 	%rd7, %r13, 8;
	add.s64 	%rd8, %rd4, %rd7;
	mov.f32 	%f2, 0f00000000;
	st.global.v2.f32 	[%rd8], {%f1, %f2};
$L__BB0_2:
	ret;

}
	// .globl	_Z19complex2real_scaledPfP6float2fi
.visible .entry _Z19complex2real_scaledPfP6float2fi(
	.param .u64 .ptr .align 1 _Z19complex2real_scaledPfP6float2fi_param_0,
	.param .u64 .ptr .align 1 _Z19complex2real_scaledPfP6float2fi_param_1,
	.param .f32 _Z19complex2real_scaledPfP6float2fi_param_2,
	.param .u32 _Z19complex2real_scaledPfP6float2fi_param_3
)
{
	.reg .pred 	%p<2>;
	.reg .b32 	%r<14>;
	.reg .b32 	%f<4>;
	.reg .b64 	%rd<9>;

	ld.param.u64 	%rd1, [_Z19complex2real_scaledPfP6float2fi_param_0];
	ld.param.u64 	%rd2, [_Z19complex2real_scaledPfP6float2fi_param_1];
	ld.param.f32 	%f1, [_Z19complex2real_scaledPfP6float2fi_param_2];
	ld.param.u32 	%r4, [_Z19complex2real_scaledPfP6float2fi_param_3];
	mov.u32 	%r5, %ctaid.x;
	mov.u32 	%r6, %ntid.x;
	mov.u32 	%r7, %tid.x;
	mad.lo.s32 	%r1, %r5, %r6, %r7;
	mov.u32 	%r8, %ctaid.y;
	mov.u32 	%r9, %ntid.y;
	mov.u32 	%r10, %tid.y;
	mad.lo.s32 	%r11, %r8, %r9, %r10;
	max.s32 	%r12, %r1, %r11;
	setp.ge.s32 	%p1, %r12, %r4;
	@%p1 bra 	$L__BB1_2;
	cvta.to.global.u64 	%rd3, %rd2;
	cvta.to.global.u64 	%rd4, %rd1;
	mad.lo.s32 	%r13, %r4, %r11, %r1;
	mul.wide.s32 	%rd5, %r13, 8;
	add.s64 	%rd6, %rd3, %rd5;
	ld.global.f32 	%f2, [%rd6];
	mul.f32 	%f3, %f1, %f2;
	mul.wide.s32 	%rd7, %r13, 4;
	add.s64 	%rd8, %rd4, %rd7;
	st.global.f32 	[%rd8], %f3;
$L__BB1_2:
	ret;

}
	// .globl	_Z13solve_poissonP6float2PfS1_i
.visible .entry _Z13solve_poissonP6float2PfS1_i(
	.param .u64 .ptr .align 1 _Z13solve_poissonP6float2PfS1_i_param_0,
	.param .u64 .ptr .align 1 _Z13solve_poissonP6float2PfS1_i_param_1,
	.param .u64 .ptr .align 1 _Z13solve_poissonP6float2PfS1_i_param_2,
	.param .u32 _Z13solve_poissonP6float2PfS1_i_param_3
)
{
	.reg .pred 	%p<4>;
	.reg .b32 	%r<15>;
	.reg .b32 	%f<13>;
	.reg .b64 	%rd<13>;

	ld.param.u64 	%rd1, [_Z13solve_poissonP6float2PfS1_i_param_0];
	ld.param.u64 	%rd2, [_Z13solve_poissonP6float2PfS1_i_param_1];
	ld.param.u64 	%rd3, [_Z13solve_poissonP6float2PfS1_i_param_2];
	ld.param.u32 	%r4, [_Z13solve_poissonP6float2PfS1_i_param_3];
	mov.u32 	%r5, %ctaid.x;
	mov.u32 	%r6, %ntid.x;
	mov.u32 	%r7, %tid.x;
	mad.lo.s32 	%r1, %r5, %r6, %r7;
	mov.u32 	%r8, %ctaid.y;
	mov.u32 	%r9, %ntid.y;
	mov.u32 	%r10, %tid.y;
	mad.lo.s32 	%r11, %r8, %r9, %r10;
	max.s32 	%r12, %r1, %r11;
	setp.ge.s32 	%p1, %r12, %r4;
	@%p1 bra 	$L__BB2_2;
	cvta.to.global.u64 	%rd4, %rd1;
	cvta.to.global.u64 	%rd5, %rd2;
	cvta.to.global.u64 	%rd6, %rd3;
	mad.lo.s32 	%r13, %r4, %r11, %r1;
	mul.wide.s32 	%rd7, %r1, 4;
	add.s64 	%rd8, %rd5, %rd7;
	ld.global.f32 	%f1, [%rd8];
	mul.wide.u32 	%rd9, %r11, 4;
	add.s64 	%rd10, %rd6, %rd9;
	ld.global.f32 	%f2, [%rd10];
	mul.f32 	%f3, %f2, %f2;
	fma.rn.f32 	%f4, %f1, %f1, %f3;
	shr.u32 	%r14, %r4, 1;
	setp.eq.s32 	%p2, %r1, %r14;
	setp.eq.s32 	%p3, %r11, %r14;
	mov.f32 	%f5, 0fBF800000;
	div.rn.f32 	%f6, %f5, %f4;
	selp.f32 	%f7, 0f3F800000, %f6, %p3;
	selp.f32 	%f8, %f7, %f6, %p2;
	mul.wide.s32 	%rd11, %r13, 8;
	add.s64 	%rd12, %rd4, %rd11;
	ld.global.v2.f32 	{%f9, %f10}, [%rd12];
	mul.f32 	%f11, %f9, %f8;
	mul.f32 	%f12, %f10, %f8;
	st.global.v2.f32 	[%rd12], {%f11, %f12};
$L__BB2_2:
	ret;

}


// ===== COMPILED SASS (sm_100) =====

	.target	sm_100

	.elftype	@"ET_EXEC"


//--------------------- .note.nv.tkinfo           --------------------------
	.section	.note.nv.tkinfo,"",@"SHT_NOTE"
	.sectionflags	@"SHF_NOTE_NV_TKINFO"
	.tkinfo
        /*0018*/ 	.word	0x00000002
        /*0030*/ 	.string	""
        /*0030*/ 	.string	"ptxas"
        /*0030*/ 	.string	"Cuda compilation tools, release 13.0, V13.0.88"
        /*0030*/ 	.string	"Build cuda_13.0.r13.0/compiler.36424714_0"
        /*0030*/ 	.string	"-arch sm_100 -m 64 "



//--------------------- .note.nv.cuinfo           --------------------------
	.section	.note.nv.cuinfo,"",@"SHT_NOTE"
	.sectionflags	@"SHF_NOTE_NV_CUINFO"
        /*0018*/ 	.short	0x0002
        /*001a*/ 	.short	0x0064
        /*001c*/ 	.short	0x0082
	.zero		2


//--------------------- .nv.info                  --------------------------
	.section	.nv.info,"",@"SHT_CUDA_INFO"
	.align	4


	//----- nvinfo : EIATTR_REGCOUNT
	.align		4
        /*0000*/ 	.byte	0x04, 0x2f
        /*0002*/ 	.short	(.L_1 - .L_0)
	.align		4
.L_0:
        /*0004*/ 	.word	index@(_Z12real2complexP6float2Pfi)
        /*0008*/ 	.word	0x0000000c


	//----- nvinfo : EIATTR_FRAME_SIZE
	.align		4
.L_1:
        /*000c*/ 	.byte	0x04, 0x11
        /*000e*/ 	.short	(.L_3 - .L_2)
	.align		4
.L_2:
        /*0010*/ 	.word	index@(_Z12real2complexP6float2Pfi)
        /*0014*/ 	.word	0x00000000


	//----- nvinfo : EIATTR_REGCOUNT
	.align		4
.L_3:
        /*0018*/ 	.byte	0x04, 0x2f
        /*001a*/ 	.short	(.L_5 - .L_4)
	.align		4
.L_4:
        /*001c*/ 	.word	index@(_Z19complex2real_scaledPfP6float2fi)
        /*0020*/ 	.word	0x0000000a


	//----- nvinfo : EIATTR_FRAME_SIZE
	.align		4
.L_5:
        /*0024*/ 	.byte	0x04, 0x11
        /*0026*/ 	.short	(.L_7 - .L_6)
	.align		4
.L_6:
        /*0028*/ 	.word	index@(_Z19complex2real_scaledPfP6float2fi)
        /*002c*/ 	.word	0x00000000


	//----- nvinfo : EIATTR_REGCOUNT
	.align		4
.L_7:
        /*0030*/ 	.byte	0x04, 0x2f
        /*0032*/ 	.short	(.L_9 - .L_8)
	.align		4
.L_8:
        /*0034*/ 	.word	index@(_Z13solve_poissonP6float2PfS1_i)
        /*0038*/ 	.word	0x0000000e


	//----- nvinfo : EIATTR_FRAME_SIZE
	.align		4
.L_9:
        /*003c*/ 	.byte	0x04, 0x11
        /*003e*/ 	.short	(.L_11 - .L_10)
	.align		4
.L_10:
        /*0040*/ 	.word	index@($__internal_0_$__cuda_sm3x_div_rn_noftz_f32_slowpath)
        /*0044*/ 	.word	0x00000000


	//----- nvinfo : EIATTR_FRAME_SIZE
	.align		4
.L_11:
        /*0048*/ 	.byte	0x04, 0x11
        /*004a*/ 	.short	(.L_13 - .L_12)
	.align		4
.L_12:
        /*004c*/ 	.word	index@(_Z13solve_poissonP6float2PfS1_i)
        /*0050*/ 	.word	0x00000000


	//----- nvinfo : EIATTR_MIN_STACK_SIZE
	.align		4
.L_13:
        /*0054*/ 	.byte	0x04, 0x12
        /*0056*/ 	.short	(.L_15 - .L_14)
	.align		4
.L_14:
        /*0058*/ 	.word	index@(_Z13solve_poissonP6float2PfS1_i)
        /*005c*/ 	.word	0x00000000


	//----- nvinfo : EIATTR_MIN_STACK_SIZE
	.align		4
.L_15:
        /*0060*/ 	.byte	0x04, 0x12
        /*0062*/ 	.short	(.L_17 - .L_16)
	.align		4
.L_16:
        /*0064*/ 	.word	index@(_Z19complex2real_scaledPfP6float2fi)
        /*0068*/ 	.word	0x00000000


	//----- nvinfo : EIATTR_MIN_STACK_SIZE
	.align		4
.L_17:
        /*006c*/ 	.byte	0x04, 0x12
        /*006e*/ 	.short	(.L_19 - .L_18)
	.align		4
.L_18:
        /*0070*/ 	.word	index@(_Z12real2complexP6float2Pfi)
        /*0074*/ 	.word	0x00000000
.L_19:


//--------------------- .nv.compat                --------------------------
	.section	.nv.compat,"",@"SHT_CUDA_COMPAT_INFO"
	.align	4
        /*0000*/ 	.byte	0x02, 0x09, 0x00, 0x00, 0x02, 0x02, 0x01, 0x00, 0x02, 0x05, 0x05, 0x00, 0x03, 0x07, 0x01, 0x01
        /*0010*/ 	.byte	0x02, 0x03, 0x00, 0x00, 0x02, 0x06, 0x01, 0x00, 0x04, 0x0b, 0x08, 0x00, 0x01, 0x00, 0x00, 0x00
        /*0020*/ 	.byte	0x00, 0x00, 0x00, 0x00


//--------------------- .nv.info._Z13solve_poissonP6float2PfS1_i --------------------------
	.section	.nv.info._Z13solve_poissonP6float2PfS1_i,"",@"SHT_CUDA_INFO"
	.sectionflags	@""
	.align	4


	//----- nvinfo : EIATTR_CUDA_API_VERSION
	.align		4
        /*0000*/ 	.byte	0x04, 0x37
        /*0002*/ 	.short	(.L_21 - .L_20)
.L_20:
        /*0004*/ 	.word	0x00000082


	//----- nvinfo : EIATTR_KPARAM_INFO
	.align		4
.L_21:
        /*0008*/ 	.byte	0x04, 0x17
        /*000a*/ 	.short	(.L_23 - .L_22)
.L_22:
        /*000c*/ 	.word	0x00000000
        /*0010*/ 	.short	0x0003
        /*0012*/ 	.short	0x0018
        /*0014*/ 	.byte	0x00, 0xf0, 0x11, 0x00


	//----- nvinfo : EIATTR_KPARAM_INFO
	.align		4
.L_23:
        /*0018*/ 	.byte	0x04, 0x17
        /*001a*/ 	.short	(.L_25 - .L_24)
.L_24:
        /*001c*/ 	.word	0x00000000
        /*0020*/ 	.short	0x0002
        /*0022*/ 	.short	0x0010
        /*0024*/ 	.byte	0x00, 0xf5, 0x21, 0x00


	//----- nvinfo : EIATTR_KPARAM_INFO
	.align		4
.L_25:
        /*0028*/ 	.byte	0x04, 0x17
        /*002a*/ 	.short	(.L_27 - .L_26)
.L_26:
        /*002c*/ 	.word	0x00000000
        /*0030*/ 	.short	0x0001
        /*0032*/ 	.short	0x0008
        /*0034*/ 	.byte	0x00, 0xf5, 0x21, 0x00


	//----- nvinfo : EIATTR_KPARAM_INFO
	.align		4
.L_27:
        /*0038*/ 	.byte	0x04, 0x17
        /*003a*/ 	.short	(.L_29 - .L_28)
.L_28:
        /*003c*/ 	.word	0x00000000
        /*0040*/ 	.short	0x0000
        /*0042*/ 	.short	0x0000
        /*0044*/ 	.byte	0x00, 0xf5, 0x21, 0x00


	//----- nvinfo : EIATTR_SPARSE_MMA_MASK
	.align		4
.L_29:
        /*0048*/ 	.byte	0x03, 0x50
        /*004a*/ 	.short	0x0000


	//----- nvinfo : EIATTR_MAXREG_COUNT
	.align		4
        /*004c*/ 	.byte	0x03, 0x1b
        /*004e*/ 	.short	0x00ff


	//----- nvinfo : EIATTR_MERCURY_ISA_VERSION
	.align		4
        /*0050*/ 	.byte	0x03, 0x5f
        /*0052*/ 	.short	0x0101


	//----- nvinfo : EIATTR_VRC_CTA_INIT_COUNT
	.align		4
        /*0054*/ 	.byte	0x02, 0x4a
	.zero		1
	.zero		1


	//----- nvinfo : EIATTR_EXIT_INSTR_OFFSETS
	.align		4
        /*0058*/ 	.byte	0x04, 0x1c
        /*005a*/ 	.short	(.L_31 - .L_30)


	//   ....[0]....
.L_30:
        /*005c*/ 	.word	0x000000c0


	//   ....[1]....
        /*0060*/ 	.word	0x00000300


	//----- nvinfo : EIATTR_CRS_STACK_SIZE
	.align		4
.L_31:
        /*0064*/ 	.byte	0x04, 0x1e
        /*0066*/ 	.short	(.L_33 - .L_32)
.L_32:
        /*0068*/ 	.word	0x00000000


	//----- nvinfo : EIATTR_CBANK_PARAM_SIZE
	.align		4
.L_33:
        /*006c*/ 	.byte	0x03, 0x19
        /*006e*/ 	.short	0x001c


	//----- nvinfo : EIATTR_PARAM_CBANK
	.align		4
        /*0070*/ 	.byte	0x04, 0x0a
        /*0072*/ 	.short	(.L_35 - .L_34)
	.align		4
.L_34:
        /*0074*/ 	.word	index@(.nv.constant0._Z13solve_poissonP6float2PfS1_i)
        /*0078*/ 	.short	0x0380
        /*007a*/ 	.short	0x001c


	//----- nvinfo : EIATTR_SW_WAR
	.align		4
.L_35:
        /*007c*/ 	.byte	0x04, 0x36
        /*007e*/ 	.short	(.L_37 - .L_36)
.L_36:
        /*0080*/ 	.word	0x00000008
.L_37:


//--------------------- .nv.info._Z19complex2real_scaledPfP6float2fi --------------------------
	.section	.nv.info._Z19complex2real_scaledPfP6float2fi,"",@"SHT_CUDA_INFO"
	.sectionflags	@""
	.align	4


	//----- nvinfo : EIATTR_CUDA_API_VERSION
	.align		4
        /*0000*/ 	.byte	0x04, 0x37
        /*0002*/ 	.short	(.L_39 - .L_38)
.L_38:
        /*0004*/ 	.word	0x00000082


	//----- nvinfo : EIATTR_KPARAM_INFO
	.align		4
.L_39:
        /*0008*/ 	.byte	0x04, 0x17
        /*000a*/ 	.short	(.L_41 - .L_40)
.L_40:
        /*000c*/ 	.word	0x00000000
        /*0010*/ 	.short	0x0003
        /*0012*/ 	.short	0x0014
        /*0014*/ 	.byte	0x00, 0xf0, 0x11, 0x00


	//----- nvinfo : EIATTR_KPARAM_INFO
	.align		4
.L_41:
        /*0018*/ 	.byte	0x04, 0x17
        /*001a*/ 	.short	(.L_43 - .L_42)
.L_42:
        /*001c*/ 	.word	0x00000000
        /*0020*/ 	.short	0x0002
        /*0022*/ 	.short	0x0010
        /*0024*/ 	.byte	0x00, 0xf0, 0x11, 0x00


	//----- nvinfo : EIATTR_KPARAM_INFO
	.align		4
.L_43:
        /*0028*/ 	.byte	0x04, 0x17
        /*002a*/ 	.short	(.L_45 - .L_44)
.L_44:
        /*002c*/ 	.word	0x00000000
        /*0030*/ 	.short	0x0001
        /*0032*/ 	.short	0x0008
        /*0034*/ 	.byte	0x00, 0xf5, 0x21, 0x00


	//----- nvinfo : EIATTR_KPARAM_INFO
	.align		4
.L_45:
        /*0038*/ 	.byte	0x04, 0x17
        /*003a*/ 	.short	(.L_47 - .L_46)
.L_46:
        /*003c*/ 	.word	0x00000000
        /*0040*/ 	.short	0x0000
        /*0042*/ 	.short	0x0000
        /*0044*/ 	.byte	0x00, 0xf5, 0x21, 0x00


	//----- nvinfo : EIATTR_SPARSE_MMA_MASK
	.align		4
.L_47:
        /*0048*/ 	.byte	0x03, 0x50
        /*004a*/ 	.short	0x0000


	//----- nvinfo : EIATTR_MAXREG_COUNT
	.align		4
        /*004c*/ 	.byte	0x03, 0x1b
        /*004e*/ 	.short	0x00ff


	//----- nvinfo : EIATTR_MERCURY_ISA_VERSION
	.align		4
        /*0050*/ 	.byte	0x03, 0x5f
        /*0052*/ 	.short	0x0101


	//----- nvinfo : EIATTR_VRC_CTA_INIT_COUNT
	.align		4
        /*0054*/ 	.byte	0x02, 0x4a
	.zero		1
	.zero		1


	//----- nvinfo : EIATTR_EXIT_INSTR_OFFSETS
	.align		4
        /*0058*/ 	.byte	0x04, 0x1c
        /*005a*/ 	.short	(.L_49 - .L_48)


	//   ....[0]....
.L_48:
        /*005c*/ 	.word	0x000000c0


	//   ....[1]....
        /*0060*/ 	.word	0x00000170


	//----- nvinfo : EIATTR_CBANK_PARAM_SIZE
	.align		4
.L_49:
        /*0064*/ 	.byte	0x03, 0x19
        /*0066*/ 	.short	0x0018


	//----- nvinfo : EIATTR_PARAM_CBANK
	.align		4
        /*0068*/ 	.byte	0x04, 0x0a
        /*006a*/ 	.short	(.L_51 - .L_50)
	.align		4
.L_50:
        /*006c*/ 	.word	index@(.nv.constant0._Z19complex2real_scaledPfP6float2fi)
        /*0070*/ 	.short	0x0380
        /*0072*/ 	.short	0x0018


	//----- nvinfo : EIATTR_SW_WAR
	.align		4
.L_51:
        /*0074*/ 	.byte	0x04, 0x36
        /*0076*/ 	.short	(.L_53 - .L_52)
.L_52:
        /*0078*/ 	.word	0x00000008
.L_53:


//--------------------- .nv.info._Z12real2complexP6float2Pfi --------------------------
	.section	.nv.info._Z12real2complexP6float2Pfi,"",@"SHT_CUDA_INFO"
	.sectionflags	@""
	.align	4


	//----- nvinfo : EIATTR_CUDA_API_VERSION
	.align		4
        /*0000*/ 	.byte	0x04, 0x37
        /*0002*/ 	.short	(.L_55 - .L_54)
.L_54:
        /*0004*/ 	.word	0x00000082


	//----- nvinfo : EIATTR_KPARAM_INFO
	.align		4
.L_55:
        /*0008*/ 	.byte	0x04, 0x17
        /*000a*/ 	.short	(.L_57 - .L_56)
.L_56:
        /*000c*/ 	.word	0x00000000
        /*0010*/ 	.short	0x0002
        /*0012*/ 	.short	0x0010
        /*0014*/ 	.byte	0x00, 0xf0, 0x11, 0x00


	//----- nvinfo : EIATTR_KPARAM_INFO
	.align		4
.L_57:
        /*0018*/ 	.byte	0x04, 0x17
        /*001a*/ 	.short	(.L_59 - .L_58)
.L_58:
        /*001c*/ 	.word	0x00000000
        /*0020*/ 	.short	0x0001
        /*0022*/ 	.short	0x0008
        /*0024*/ 	.byte	0x00, 0xf5, 0x21, 0x00


	//----- nvinfo : EIATTR_KPARAM_INFO
	.align		4
.L_59:
        /*0028*/ 	.byte	0x04, 0x17
        /*002a*/ 	.short	(.L_61 - .L_60)
.L_60:
        /*002c*/ 	.word	0x00000000
        /*0030*/ 	.short	0x0000
        /*0032*/ 	.short	0x0000
        /*0034*/ 	.byte	0x00, 0xf5, 0x21, 0x00


	//----- nvinfo : EIATTR_SPARSE_MMA_MASK
	.align		4
.L_61:
        /*0038*/ 	.byte	0x03, 0x50
        /*003a*/ 	.short	0x0000


	//----- nvinfo : EIATTR_MAXREG_COUNT
	.align		4
        /*003c*/ 	.byte	0x03, 0x1b
        /*003e*/ 	.short	0x00ff


	//----- nvinfo : EIATTR_MERCURY_ISA_VERSION
	.align		4
        /*0040*/ 	.byte	0x03, 0x5f
        /*0042*/ 	.short	0x0101


	//----- nvinfo : EIATTR_VRC_CTA_INIT_COUNT
	.align		4
        /*0044*/ 	.byte	0x02, 0x4a
	.zero		1
	.zero		1


	//----- nvinfo : EIATTR_EXIT_INSTR_OFFSETS
	.align		4
        /*0048*/ 	.byte	0x04, 0x1c
        /*004a*/ 	.short	(.L_63 - .L_62)


	//   ....[0]....
.L_62:
        /*004c*/ 	.word	0x000000c0


	//   ....[1]....
        /*0050*/ 	.word	0x00000160


	//----- nvinfo : EIATTR_CBANK_PARAM_SIZE
	.align		4
.L_63:
        /*0054*/ 	.byte	0x03, 0x19
        /*0056*/ 	.short	0x0014


	//----- nvinfo : EIATTR_PARAM_CBANK
	.align		4
        /*0058*/ 	.byte	0x04, 0x0a
        /*005a*/ 	.short	(.L_65 - .L_64)
	.align		4
.L_64:
        /*005c*/ 	.word	index@(.nv.constant0._Z12real2complexP6float2Pfi)
        /*0060*/ 	.short	0x0380
        /*0062*/ 	.short	0x0014


	//----- nvinfo : EIATTR_SW_WAR
	.align		4
.L_65:
        /*0064*/ 	.byte	0x04, 0x36
        /*0066*/ 	.short	(.L_67 - .L_66)
.L_66:
        /*0068*/ 	.word	0x00000008
.L_67:


//--------------------- .nv.callgraph             --------------------------
	.section	.nv.callgraph,"",@"SHT_CUDA_CALLGRAPH"
	.align	4
	.sectionentsize	8
	.align		4
        /*0000*/ 	.word	0x00000000
	.align		4
        /*0004*/ 	.word	0xffffffff
	.align		4
        /*0008*/ 	.word	0x00000000
	.align		4
        /*000c*/ 	.word	0xfffffffe
	.align		4
        /*0010*/ 	.word	0x00000000
	.align		4
        /*0014*/ 	.word	0xfffffffd
	.align		4
        /*0018*/ 	.word	0x00000000
	.align		4
        /*001c*/ 	.word	0xfffffffc


//--------------------- .text._Z13solve_poissonP6float2PfS1_i --------------------------
	.section	.text._Z13solve_poissonP6float2PfS1_i,"ax",@progbits
	.align	128
        .global         _Z13solve_poissonP6float2PfS1_i
        .type           _Z13solve_poissonP6float2PfS1_i,@function
        .size           _Z13solve_poissonP6float2PfS1_i,(.L_x_17 - _Z13solve_poissonP6float2PfS1_i)
        .other          _Z13solve_poissonP6float2PfS1_i,@"STO_CUDA_ENTRY STV_DEFAULT"
_Z13solve_poissonP6float2PfS1_i:
.text._Z13solve_poissonP6float2PfS1_i:
[----:B------:R-:W-:Y:S01]  /*0000*/  LDC R1, c[0x0][0x37c] ;  /* 0x0000df00ff017b82 */ /* 0x000fe20000000800 */
[----:B------:R-:W0:Y:S07]  /*0010*/  S2R R0, SR_TID.X ;  /* 0x0000000000007919 */ /* 0x000e2e0000002100 */
[----:B------:R-:W0:Y:S01]  /*0020*/  LDC R7, c[0x0][0x360] ;  /* 0x0000d800ff077b82 */ /* 0x000e220000000800 */
[----:B------:R-:W1:Y:S01]  /*0030*/  LDCU UR8, c[0x0][0x398] ;  /* 0x00007300ff0877ac */ /* 0x000e620008000800 */
[----:B------:R-:W2:Y:S06]  /*0040*/  S2R R3, SR_TID.Y ;  /* 0x0000000000037919 */ /* 0x000eac0000002200 */
[----:B------:R-:W0:Y:S08]  /*0050*/  S2UR UR4, SR_CTAID.X ;  /* 0x00000000000479c3 */ /* 0x000e300000002500 */
[----:B------:R-:W2:Y:S08]  /*0060*/  S2UR UR5, SR_CTAID.Y ;  /* 0x00000000000579c3 */ /* 0x000eb00000002600 */
[----:B------:R-:W2:Y:S01]  /*0070*/  LDC R6, c[0x0][0x364] ;  /* 0x0000d900ff067b82 */ /* 0x000ea20000000800 */
[----:B0-----:R-:W-:-:S02]  /*0080*/  IMAD R7, R7, UR4, R0 ;  /* 0x0000000407077c24 */ /* 0x001fc4000f8e0200 */
[----:B--2---:R-:W-:-:S05]  /*0090*/  IMAD R6, R6, UR5, R3 ;  /* 0x0000000506067c24 */ /* 0x004fca000f8e0203 */
[----:B------:R-:W-:-:S04]  /*00a0*/  VIMNMX R0, PT, PT, R7, R6, !PT ;  /* 0x0000000607007248 */ /* 0x000fc80007fe0100 */
[----:B-1----:R-:W-:-:S13]  /*00b0*/  ISETP.GE.AND P0, PT, R0, UR8, PT ;  /* 0x0000000800007c0c */ /* 0x002fda000bf06270 */
[----:B------:R-:W-:Y:S05]  /*00c0*/  @P0 EXIT ;  /* 0x000000000000094d */ /* 0x000fea0003800000 */
[----:B------:R-:W0:Y:S01]  /*00d0*/  LDC.64 R4, c[0x0][0x390] ;  /* 0x0000e400ff047b82 */ /* 0x000e220000000a00 */
[----:B------:R-:W1:Y:S07]  /*00e0*/  LDCU.64 UR6, c[0x0][0x358] ;  /* 0x00006b00ff0677ac */ /* 0x000e6e0008000a00 */
[----:B------:R-:W2:Y:S01]  /*00f0*/  LDC.64 R2, c[0x0][0x388] ;  /* 0x0000e200ff027b82 */ /* 0x000ea20000000a00 */
[----:B0-----:R-:W-:-:S06]  /*0100*/  IMAD.WIDE.U32 R4, R6, 0x4, R4 ;  /* 0x0000000406047825 */ /* 0x001fcc00078e0004 */
[----:B-1----:R-:W3:Y:S01]  /*0110*/  LDG.E R4, desc[UR6][R4.64] ;  /* 0x0000000604047981 */ /* 0x002ee2000c1e1900 */
[----:B--2---:R-:W-:-:S06]  /*0120*/  IMAD.WIDE R2, R7, 0x4, R2 ;  /* 0x0000000407027825 */ /* 0x004fcc00078e0202 */
[----:B------:R-:W2:Y:S01]  /*0130*/  LDG.E R2, desc[UR6][R2.64] ;  /* 0x0000000602027981 */ /* 0x000ea2000c1e1900 */
[----:B------:R-:W-:Y:S02]  /*0140*/  UMOV UR5, 0x3f800000 ;  /* 0x3f80000000057882 */ /* 0x000fe40000000000 */
[----:B------:R-:W-:Y:S01]  /*0150*/  IMAD.U32 R8, RZ, RZ, UR5 ;  /* 0x00000005ff087e24 */ /* 0x000fe2000f8e00ff */
[----:B------:R-:W-:Y:S01]  /*0160*/  USHF.R.U32.HI UR4, URZ, 0x1, UR8 ;  /* 0x00000001ff047899 */ /* 0x000fe20008011608 */
[----:B------:R-:W-:Y:S05]  /*0170*/  BSSY.RECONVERGENT B1, `(.L_x_0) ;  /* 0x0000011000017945 */ /* 0x000fea0003800200 */
[----:B------:R-:W-:-:S02]  /*0180*/  ISETP.NE.AND P2, PT, R7, UR4, PT ;  /* 0x0000000407007c0c */ /* 0x000fc4000bf45270 */
[----:B------:R-:W-:Y:S01]  /*0190*/  ISETP.NE.AND P3, PT, R6, UR4, PT ;  /* 0x0000000406007c0c */ /* 0x000fe2000bf65270 */
[----:B---3--:R-:W-:-:S04]  /*01a0*/  FMUL R9, R4, R4 ;  /* 0x0000000404097220 */ /* 0x008fc80000400000 */
[----:B--2---:R-:W-:-:S04]  /*01b0*/  FFMA R9, R2, R2, R9 ;  /* 0x0000000202097223 */ /* 0x004fc80000000009 */
[----:B------:R-:W0:Y:S08]  /*01c0*/  MUFU.RCP R0, R9 ;  /* 0x0000000900007308 */ /* 0x000e300000001000 */
[----:B------:R-:W1:Y:S01]  /*01d0*/  FCHK P0, -R8, R9 ;  /* 0x0000000908007302 */ /* 0x000e620000000100 */
[----:B0-----:R-:W-:-:S04]  /*01e0*/  FFMA R11, -R9, R0, 1 ;  /* 0x3f800000090b7423 */ /* 0x001fc80000000100 */
[----:B------:R-:W-:-:S04]  /*01f0*/  FFMA R0, R0, R11, R0 ;  /* 0x0000000b00007223 */ /* 0x000fc80000000000 */
[----:B------:R-:W-:-:S04]  /*0200*/  FFMA R5, R0, -1, RZ ;  /* 0xbf80000000057823 */ /* 0x000fc800000000ff */
[----:B------:R-:W-:Y:S01]  /*0210*/  FFMA R3, -R9, R5, -1 ;  /* 0xbf80000009037423 */ /* 0x000fe20000000105 */
[----:B------:R-:W-:-:S03]  /*0220*/  IMAD R2, R6, UR8, R7 ;  /* 0x0000000806027c24 */ /* 0x000fc6000f8e0207 */
[----:B------:R-:W-:Y:S01]  /*0230*/  FFMA R0, R0, R3, R5 ;  /* 0x0000000300007223 */ /* 0x000fe20000000005 */
[----:B-1----:R-:W-:Y:S06]  /*0240*/  @!P0 BRA `(.L_x_1) ;  /* 0x00000000000c8947 */ /* 0x002fec0003800000 */
[----:B------:R-:W-:-:S07]  /*0250*/  MOV R4, 0x270 ;  /* 0x0000027000047802 */ /* 0x000fce0000000f00 */
[----:B------:R-:W-:Y:S05]  /*0260*/  CALL.REL.NOINC `($__internal_0_$__cuda_sm3x_div_rn_noftz_f32_slowpath) ;  /* 0x0000000000287944 */ /* 0x000fea0003c00000 */
[----:B------:R-:W-:-:S07]  /*0270*/  IMAD.MOV.U32 R0, RZ, RZ, R7 ;  /* 0x000000ffff007224 */ /* 0x000fce00078e0007 */
.L_x_1:
[----:B------:R-:W-:Y:S05]  /*0280*/  BSYNC.RECONVERGENT B1 ;  /* 0x0000000000017941 */ /* 0x000fea0003800200 */
.L_x_0:
[----:B------:R-:W0:Y:S02]  /*0290*/  LDC.64 R4, c[0x0][0x380] ;  /* 0x0000e000ff047b82 */ /* 0x000e240000000a00 */
[----:B0-----:R-:W-:-:S05]  /*02a0*/  IMAD.WIDE R2, R2, 0x8, R4 ;  /* 0x0000000802027825 */ /* 0x001fca00078e0204 */
[----:B------:R-:W2:Y:S01]  /*02b0*/  LDG.E.64 R4, desc[UR6][R2.64] ;  /* 0x0000000602047981 */ /* 0x000ea2000c1e1b00 */
[----:B------:R-:W-:-:S05]  /*02c0*/  @!P2 FSEL R0, R0, 1, P3 ;  /* 0x3f8000000000a808 */ /* 0x000fca0001800000 */
[C---:B--2---:R-:W-:Y:S01]  /*02d0*/  FMUL R4, R0.reuse, R4 ;  /* 0x0000000400047220 */ /* 0x044fe20000400000 */
[----:B------:R-:W-:-:S05]  /*02e0*/  FMUL R5, R0, R5 ;  /* 0x0000000500057220 */ /* 0x000fca0000400000 */
[----:B------:R-:W-:Y:S01]  /*02f0*/  STG.E.64 desc[UR6][R2.64], R4 ;  /* 0x0000000402007986 */ /* 0x000fe2000c101b06 */
[----:B------:R-:W-:Y:S05]  /*0300*/  EXIT ;  /* 0x000000000000794d */ /* 0x000fea0003800000 */
        .weak           $__internal_0_$__cuda_sm3x_div_rn_noftz_f32_slowpath
        .type           $__internal_0_$__cuda_sm3x_div_rn_noftz_f32_slowpath,@function
        .size           $__internal_0_$__cuda_sm3x_div_rn_noftz_f32_slowpath,(.L_x_17 - $__internal_0_$__cuda_sm3x_div_rn_noftz_f32_slowpath)
$__internal_0_$__cuda_sm3x_div_rn_noftz_f32_slowpath:
[----:B------:R-:W-:Y:S01]  /*0310*/  SHF.R.U32.HI R0, RZ, 0x17, R9 ;  /* 0x00000017ff007819 */ /* 0x000fe20000011609 */
[----:B------:R-:W-:Y:S04]  /*0320*/  BSSY.RECONVERGENT B0, `(.L_x_2) ;  /* 0x000005b000007945 */ /* 0x000fe80003800200 */
[----:B------:R-:W-:Y:S01]  /*0330*/  BSSY.RELIABLE B2, `(.L_x_3) ;  /* 0x000001a000027945 */ /* 0x000fe20003800100 */
[----:B------:R-:W-:-:S05]  /*0340*/  LOP3.LUT R3, R0, 0xff, RZ, 0xc0, !PT ;  /* 0x000000ff00037812 */ /* 0x000fca00078ec0ff */
[----:B------:R-:W-:-:S05]  /*0350*/  VIADD R7, R3, 0xffffffff ;  /* 0xffffffff03077836 */ /* 0x000fca0000000000 */
[----:B------:R-:W-:-:S13]  /*0360*/  ISETP.GT.U32.AND P0, PT, R7, 0xfd, PT ;  /* 0x000000fd0700780c */ /* 0x000fda0003f04070 */
[----:B------:R-:W-:Y:S01]  /*0370*/  @!P0 IMAD.MOV.U32 R6, RZ, RZ, RZ ;  /* 0x000000ffff068224 */ /* 0x000fe200078e00ff */
[----:B------:R-:W-:Y:S06]  /*0380*/  @!P0 BRA `(.L_x_4) ;  /* 0x0000000000508947 */ /* 0x000fec0003800000 */
[----:B------:R-:W-:Y:S01]  /*0390*/  FSETP.GTU.FTZ.AND P0, PT, |R9|, +INF , PT ;  /* 0x7f8000000900780b */ /* 0x000fe20003f1c200 */
[----:B------:R-:W-:-:S12]  /*03a0*/  IMAD.MOV.U32 R0, RZ, RZ, R9 ;  /* 0x000000ffff007224 */ /* 0x000fd800078e0009 */
[----:B------:R-:W-:Y:S05]  /*03b0*/  @P0 BREAK.RELIABLE B2 ;  /* 0x0000000000020942 */ /* 0x000fea0003800100 */
[----:B------:R-:W-:Y:S05]  /*03c0*/  @P0 BRA `(.L_x_5) ;  /* 0x00000004003c0947 */ /* 0x000fea0003800000 */
[----:B------:R-:W-:-:S05]  /*03d0*/  IMAD.MOV.U32 R5, RZ, RZ, -0x40800000 ;  /* 0xbf800000ff057424 */ /* 0x000fca00078e00ff */
[----:B------:R-:W-:-:S13]  /*03e0*/  LOP3.LUT P0, RZ, R9, 0x7fffffff, R5, 0xc8, !PT ;  /* 0x7fffffff09ff7812 */ /* 0x000fda000780c805 */
[----:B------:R-:W-:Y:S05]  /*03f0*/  @!P0 BREAK.RELIABLE B2 ;  /* 0x0000000000028942 */ /* 0x000fea0003800100 */
[----:B------:R-:W-:Y:S05]  /*0400*/  @!P0 BRA `(.L_x_6) ;  /* 0x0000000400248947 */ /* 0x000fea0003800000 */
[----:B------:R-:W-:Y:S02]  /*0410*/  FSETP.NEU.FTZ.AND P0, PT, |R0|, +INF , PT ;  /* 0x7f8000000000780b */ /* 0x000fe40003f1d200 */
[----:B------:R-:W-:-:S04]  /*0420*/  LOP3.LUT P1, RZ, R5, 0x7fffffff, RZ, 0xc0, !PT ;  /* 0x7fffffff05ff7812 */ /* 0x000fc8000782c0ff */
[----:B------:R-:W-:-:S13]  /*0430*/  PLOP3.LUT P0, PT, P0, P1, PT, 0x2f, 0xf2 ;  /* 0x0000000000f2781c */ /* 0x000fda0000702577 */
[----:B------:R-:W-:Y:S05]  /*0440*/  @P0 BREAK.RELIABLE B2 ;  /* 0x0000000000020942 */ /* 0x000fea0003800100 */
[----:B------:R-:W-:Y:S05]  /*0450*/  @P0 BRA `(.L_x_7) ;  /* 0x0000000400080947 */ /* 0x000fea0003800000 */
[----:B------:R-:W-:-:S13]  /*0460*/  LOP3.LUT P0, RZ, R9, 0x7fffffff, RZ, 0xc0, !PT ;  /* 0x7fffffff09ff7812 */ /* 0x000fda000780c0ff */
[----:B------:R-:W-:Y:S05]  /*0470*/  @!P0 BREAK.RELIABLE B2 ;  /* 0x0000000000028942 */ /* 0x000fea0003800100 */
[----:B------:R-:W-:Y:S05]  /*0480*/  @!P0 BRA `(.L_x_8) ;  /* 0x0000000000f08947 */ /* 0x000fea0003800000 */
[----:B------:R-:W-:Y:S01]  /*0490*/  ISETP.GE.AND P0, PT, R7, RZ, PT ;  /* 0x000000ff0700720c */ /* 0x000fe20003f06270 */
[----:B------:R-:W-:-:S12]  /*04a0*/  IMAD.MOV.U32 R6, RZ, RZ, RZ ;  /* 0x000000ffff067224 */ /* 0x000fd800078e00ff */
[----:B------:R-:W-:Y:S01]  /*04b0*/  @!P0 FFMA R9, R0, 1.84467440737095516160e+19, RZ ;  /* 0x5f80000000098823 */ /* 0x000fe200000000ff */
[----:B------:R-:W-:-:S07]  /*04c0*/  @!P0 VIADD R6, R6, 0x40 ;  /* 0x0000004006068836 */ /* 0x000fce0000000000 */
.L_x_4:
[----:B------:R-:W-:Y:S05]  /*04d0*/  BSYNC.RELIABLE B2 ;  /* 0x0000000000027941 */ /* 0x000fea0003800100 */
.L_x_3:
[----:B------:R-:W-:Y:S01]  /*04e0*/  LEA R0, R3, 0xc0800000, 0x17 ;  /* 0xc080000003007811 */ /* 0x000fe200078eb8ff */
[----:B------:R-:W-:Y:S01]  /*04f0*/  UMOV UR4, 0xbf800000 ;  /* 0xbf80000000047882 */ /* 0x000fe20000000000 */
[----:B------:R-:W-:Y:S01]  /*0500*/  IADD3 R6, PT, PT, R6, 0x7f, -R3 ;  /* 0x0000007f06067810 */ /* 0x000fe20007ffe803 */
[----:B------:R-:W-:Y:S02]  /*0510*/  BSSY.RECONVERGENT B2, `(.L_x_9) ;  /* 0x0000032000027945 */ /* 0x000fe40003800200 */
[----:B------:R-:W-:-:S04]  /*0520*/  IMAD.IADD R9, R9, 0x1, -R0 ;  /* 0x0000000109097824 */ /* 0x000fc800078e0a00 */
[----:B------:R-:W0:Y:S01]  /*0530*/  MUFU.RCP R0, R9 ;  /* 0x0000000900007308 */ /* 0x000e220000001000 */
[----:B------:R-:W-:-:S04]  /*0540*/  FADD.FTZ R5, -R9, -RZ ;  /* 0x800000ff09057221 */ /* 0x000fc80000010100 */
[----:B0-----:R-:W-:-:S04]  /*0550*/  FFMA R7, R0, R5, 1 ;  /* 0x3f80000000077423 */ /* 0x001fc80000000005 */
[----:B------:R-:W-:-:S04]  /*0560*/  FFMA R0, R0, R7, R0 ;  /* 0x0000000700007223 */ /* 0x000fc80000000000 */
[----:B------:R-:W-:-:S04]  /*0570*/  FFMA R7, R0, UR4, RZ ;  /* 0x0000000400077c23 */ /* 0x000fc800080000ff */
[----:B------:R-:W-:-:S04]  /*0580*/  FFMA R8, R5, R7, UR4 ;  /* 0x0000000405087e23 */ /* 0x000fc80008000007 */
[----:B------:R-:W-:-:S04]  /*0590*/  FFMA R11, R0, R8, R7 ;  /* 0x00000008000b7223 */ /* 0x000fc80000000007 */
[----:B------:R-:W-:-:S04]  /*05a0*/  FFMA R8, R5, R11, UR4 ;  /* 0x0000000405087e23 */ /* 0x000fc8000800000b */
[----:B------:R-:W-:-:S05]  /*05b0*/  FFMA R7, R0, R8, R11 ;  /* 0x0000000800077223 */ /* 0x000fca000000000b */
[----:B------:R-:W-:-:S04]  /*05c0*/  SHF.R.U32.HI R5, RZ, 0x17, R7 ;  /* 0x00000017ff057819 */ /* 0x000fc80000011607 */
[----:B------:R-:W-:-:S05]  /*05d0*/  LOP3.LUT R5, R5, 0xff, RZ, 0xc0, !PT ;  /* 0x000000ff05057812 */ /* 0x000fca00078ec0ff */
[----:B------:R-:W-:-:S04]  /*05e0*/  IMAD.IADD R9, R5, 0x1, R6 ;  /* 0x0000000105097824 */ /* 0x000fc800078e0206 */
[----:B------:R-:W-:-:S05]  /*05f0*/  VIADD R3, R9, 0xffffffff ;  /* 0xffffffff09037836 */ /* 0x000fca0000000000 */
[----:B------:R-:W-:-:S13]  /*0600*/  ISETP.GE.U32.AND P0, PT, R3, 0xfe, PT ;  /* 0x000000fe0300780c */ /* 0x000fda0003f06070 */
[----:B------:R-:W-:Y:S05]  /*0610*/  @!P0 BRA `(.L_x_10) ;  /* 0x0000000000808947 */ /* 0x000fea0003800000 */
[----:B------:R-:W-:-:S13]  /*0620*/  ISETP.GT.AND P0, PT, R9, 0xfe, PT ;  /* 0x000000fe0900780c */ /* 0x000fda0003f04270 */
[----:B------:R-:W-:Y:S05]  /*0630*/  @P0 BRA `(.L_x_11) ;  /* 0x00000000006c0947 */ /* 0x000fea0003800000 */
[----:B------:R-:W-:-:S13]  /*0640*/  ISETP.GE.AND P0, PT, R9, 0x1, PT ;  /* 0x000000010900780c */ /* 0x000fda0003f06270 */
[----:B------:R-:W-:Y:S05]  /*0650*/  @P0 BRA `(.L_x_12) ;  /* 0x0000000000740947 */ /* 0x000fea0003800000 */
[----:B------:R-:W-:Y:S02]  /*0660*/  ISETP.GE.AND P0, PT, R9, -0x18, PT ;  /* 0xffffffe80900780c */ /* 0x000fe40003f06270 */
[----:B------:R-:W-:-:S11]  /*0670*/  LOP3.LUT R7, R7, 0x80000000, RZ, 0xc0, !PT ;  /* 0x8000000007077812 */ /* 0x000fd600078ec0ff */
[----:B------:R-:W-:Y:S05]  /*0680*/  @!P0 BRA `(.L_x_12) ;  /* 0x0000000000688947 */ /* 0x000fea0003800000 */
[CCC-:B------:R-:W-:Y:S01]  /*0690*/  FFMA.RZ R3, R0.reuse, R8.reuse, R11.reuse ;  /* 0x0000000800037223 */ /* 0x1c0fe2000000c00b */
[C---:B------:R-:W-:Y:S01]  /*06a0*/  VIADD R6, R9.reuse, 0x20 ;  /* 0x0000002009067836 */ /* 0x040fe20000000000 */
[C---:B------:R-:W-:Y:S02]  /*06b0*/  ISETP.NE.AND P4, PT, R9.reuse, RZ, PT ;  /* 0x000000ff0900720c */ /* 0x040fe40003f85270 */
[----:B------:R-:W-:Y:S02]  /*06c0*/  ISETP.NE.AND P1, PT, R9, RZ, PT ;  /* 0x000000ff0900720c */ /* 0x000fe40003f25270 */
[----:B------:R-:W-:Y:S01]  /*06d0*/  LOP3.LUT R5, R3, 0x7fffff, RZ, 0xc0, !PT ;  /* 0x007fffff03057812 */ /* 0x000fe200078ec0ff */
[CCC-:B------:R-:W-:Y:S01]  /*06e0*/  FFMA.RP R3, R0.reuse, R8.reuse, R11.reuse ;  /* 0x0000000800037223 */ /* 0x1c0fe2000000800b */
[----:B------:R-:W-:Y:S01]  /*06f0*/  FFMA.RM R0, R0, R8, R11 ;  /* 0x0000000800007223 */ /* 0x000fe2000000400b */
[----:B------:R-:W-:Y:S01]  /*0700*/  IMAD.MOV R8, RZ, RZ, -R9 ;  /* 0x000000ffff087224 */ /* 0x000fe200078e0a09 */
[----:B------:R-:W-:-:S03]  /*0710*/  LOP3.LUT R5, R5, 0x800000, RZ, 0xfc, !PT ;  /* 0x0080000005057812 */ /* 0x000fc600078efcff */
[----:B------:R-:W-:Y:S02]  /*0720*/  FSETP.NEU.FTZ.AND P0, PT, R3, R0, PT ;  /* 0x000000000300720b */ /* 0x000fe40003f1d000 */
[----:B------:R-:W-:Y:S02]  /*0730*/  SHF.L.U32 R6, R5, R6, RZ ;  /* 0x0000000605067219 */ /* 0x000fe400000006ff */
[----:B------:R-:W-:Y:S02]  /*0740*/  SEL R0, R8, RZ, P4 ;  /* 0x000000ff08007207 */ /* 0x000fe40002000000 */
[----:B------:R-:W-:Y:S02]  /*0750*/  ISETP.NE.AND P1, PT, R6, RZ, P1 ;  /* 0x000000ff0600720c */ /* 0x000fe40000f25270 */
[----:B------:R-:W-:Y:S02]  /*0760*/  SHF.R.U32.HI R0, RZ, R0, R5 ;  /* 0x00000000ff007219 */ /* 0x000fe40000011605 */
[----:B------:R-:W-:-:S02]  /*0770*/  PLOP3.LUT P0, PT, P0, P1, PT, 0xf8, 0x8f ;  /* 0x00000000008f781c */ /* 0x000fc40000703f70 */
[----:B------:R-:W-:Y:S02]  /*0780*/  SHF.R.U32.HI R6, RZ, 0x1, R0 ;  /* 0x00000001ff067819 */ /* 0x000fe40000011600 */
[----:B------:R-:W-:-:S04]  /*0790*/  SEL R3, RZ, 0x1, !P0 ;  /* 0x00000001ff037807 */ /* 0x000fc80004000000 */
[----:B------:R-:W-:-:S04]  /*07a0*/  LOP3.LUT R3, R3, 0x1, R6, 0xf8, !PT ;  /* 0x0000000103037812 */ /* 0x000fc800078ef806 */
[----:B------:R-:W-:-:S05]  /*07b0*/  LOP3.LUT R3, R3, R0, RZ, 0xc0, !PT ;  /* 0x0000000003037212 */ /* 0x000fca00078ec0ff */
[----:B------:R-:W-:-:S05]  /*07c0*/  IMAD.IADD R6, R6, 0x1, R3 ;  /* 0x0000000106067824 */ /* 0x000fca00078e0203 */
[----:B------:R-:W-:Y:S01]  /*07d0*/  LOP3.LUT R7, R6, R7, RZ, 0xfc, !PT ;  /* 0x0000000706077212 */ /* 0x000fe200078efcff */
[----:B------:R-:W-:Y:S06]  /*07e0*/  BRA `(.L_x_12) ;  /* 0x0000000000107947 */ /* 0x000fec0003800000 */
.L_x_11:
[----:B------:R-:W-:-:S04]  /*07f0*/  LOP3.LUT R7, R7, 0x80000000, RZ, 0xc0, !PT ;  /* 0x8000000007077812 */ /* 0x000fc800078ec0ff */
[----:B------:R-:W-:Y:S01]  /*0800*/  LOP3.LUT R7, R7, 0x7f800000, RZ, 0xfc, !PT ;  /* 0x7f80000007077812 */ /* 0x000fe200078efcff */
[----:B------:R-:W-:Y:S06]  /*0810*/  BRA `(.L_x_12) ;  /* 0x0000000000047947 */ /* 0x000fec0003800000 */
.L_x_10:
[----:B------:R-:W-:-:S07]  /*0820*/  IMAD R7, R6, 0x800000, R7 ;  /* 0x0080000006077824 */ /* 0x000fce00078e0207 */
.L_x_12:
[----:B------:R-:W-:Y:S05]  /*0830*/  BSYNC.RECONVERGENT B2 ;  /* 0x0000000000027941 */ /* 0x000fea0003800200 */
.L_x_9:
[----:B------:R-:W-:Y:S05]  /*0840*/  BRA `(.L_x_13) ;  /* 0x0000000000207947 */ /* 0x000fea0003800000 */
.L_x_8:
[----:B------:R-:W-:-:S04]  /*0850*/  LOP3.LUT R5, R9, 0x80000000, R5, 0x48, !PT ;  /* 0x8000000009057812 */ /* 0x000fc800078e4805 */
[----:B------:R-:W-:Y:S01]  /*0860*/  LOP3.LUT R7, R5, 0x7f800000, RZ, 0xfc, !PT ;  /* 0x7f80000005077812 */ /* 0x000fe200078efcff */
[----:B------:R-:W-:Y:S06]  /*0870*/  BRA `(.L_x_13) ;  /* 0x0000000000147947 */ /* 0x000fec0003800000 */
.L_x_7:
[----:B------:R-:W-:Y:S01]  /*0880*/  LOP3.LUT R7, R9, 0x80000000, R5, 0x48, !PT ;  /* 0x8000000009077812 */ /* 0x000fe200078e4805 */
[----:B------:R-:W-:Y:S06]  /*0890*/  BRA `(.L_x_13) ;  /* 0x00000000000c7947 */ /* 0x000fec0003800000 */
.L_x_6:
[----:B------:R-:W0:Y:S01]  /*08a0*/  MUFU.RSQ R7, -QNAN ;  /* 0xffc0000000077908 */ /* 0x000e220000001400 */
[----:B------:R-:W-:Y:S05]  /*08b0*/  BRA `(.L_x_13) ;  /* 0x0000000000047947 */ /* 0x000fea0003800000 */
.L_x_5:
[----:B------:R-:W-:-:S07]  /*08c0*/  FADD.FTZ R7, R0, -1 ;  /* 0xbf80000000077421 */ /* 0x000fce0000010000 */
.L_x_13:
[----:B------:R-:W-:Y:S05]  /*08d0*/  BSYNC.RECONVERGENT B0 ;  /* 0x0000000000007941 */ /* 0x000fea0003800200 */
.L_x_2:
[----:B------:R-:W-:-:S04]  /*08e0*/  IMAD.MOV.U32 R5, RZ, RZ, 0x0 ;  /* 0x00000000ff057424 */ /* 0x000fc800078e00ff */
[----:B0-----:R-:W-:Y:S05]  /*08f0*/  RET.REL.NODEC R4 `(_Z13solve_poissonP6float2PfS1_i) ;  /* 0xfffffff404c07950 */ /* 0x001fea0003c3ffff */
.L_x_14:
[----:B------:R-:W-:-:S00]  /*0900*/  BRA `(.L_x_14) ;  /* 0xfffffffc00fc7947 */ /* 0x000fc0000383ffff */
[----:B------:R-:W-:-:S00]  /*0910*/  NOP ;  /* 0x0000000000007918 */ /* 0x000fc00000000000 */
        /* <DEDUP_REMOVED lines=14> */
.L_x_17:


//--------------------- .text._Z19complex2real_scaledPfP6float2fi --------------------------
	.section	.text._Z19complex2real_scaledPfP6float2fi,"ax",@progbits
	.align	128
        .global         _Z19complex2real_scaledPfP6float2fi
        .type           _Z19complex2real_scaledPfP6float2fi,@function
        .size           _Z19complex2real_scaledPfP6float2fi,(.L_x_19 - _Z19complex2real_scaledPfP6float2fi)
        .other          _Z19complex2real_scaledPfP6float2fi,@"STO_CUDA_ENTRY STV_DEFAULT"
_Z19complex2real_scaledPfP6float2fi:
.text._Z19complex2real_scaledPfP6float2fi:
        /* <DEDUP_REMOVED lines=14> */
[----:B------:R-:W1:Y:S01]  /*00e0*/  LDCU.64 UR4, c[0x0][0x358] ;  /* 0x00006b00ff0477ac */ /* 0x000e620008000a00 */
[----:B------:R-:W-:Y:S01]  /*00f0*/  IMAD R7, R5, UR6, R0 ;  /* 0x0000000605077c24 */ /* 0x000fe2000f8e0200 */
[----:B------:R-:W2:Y:S05]  /*0100*/  LDCU UR7, c[0x0][0x390] ;  /* 0x00007200ff0777ac */ /* 0x000eaa0008000800 */
[----:B------:R-:W3:Y:S01]  /*0110*/  LDC.64 R4, c[0x0][0x380] ;  /* 0x0000e000ff047b82 */ /* 0x000ee20000000a00 */
[----:B0-----:R-:W-:-:S06]  /*0120*/  IMAD.WIDE R2, R7, 0x8, R2 ;  /* 0x0000000807027825 */ /* 0x001fcc00078e0202 */
[----:B-1----:R-:W2:Y:S01]  /*0130*/  LDG.E R2, desc[UR4][R2.64] ;  /* 0x0000000402027981 */ /* 0x002ea2000c1e1900 */
[----:B---3--:R-:W-:-:S04]  /*0140*/  IMAD.WIDE R4, R7, 0x4, R4 ;  /* 0x0000000407047825 */ /* 0x008fc800078e0204 */
[----:B--2---:R-:W-:-:S05]  /*0150*/  FMUL R7, R2, UR7 ;  /* 0x0000000702077c20 */ /* 0x004fca0008400000 */
[----:B------:R-:W-:Y:S01]  /*0160*/  STG.E desc[UR4][R4.64], R7 ;  /* 0x0000000704007986 */ /* 0x000fe2000c101904 */
[----:B------:R-:W-:Y:S05]  /*0170*/  EXIT ;  /* 0x000000000000794d */ /* 0x000fea0003800000 */
.L_x_15:
        /* <DEDUP_REMOVED lines=16> */
.L_x_19:


//--------------------- .text._Z12real2complexP6float2Pfi --------------------------
	.section	.text._Z12real2complexP6float2Pfi,"ax",@progbits
	.align	128
        .global         _Z12real2complexP6float2Pfi
        .type           _Z12real2complexP6float2Pfi,@function
        .size           _Z12real2complexP6float2Pfi,(.L_x_20 - _Z12real2complexP6float2Pfi)
        .other          _Z12real2complexP6float2Pfi,@"STO_CUDA_ENTRY STV_DEFAULT"
_Z12real2complexP6float2Pfi:
.text._Z12real2complexP6float2Pfi:
        /* <DEDUP_REMOVED lines=15> */
[----:B------:R-:W-:-:S06]  /*00f0*/  IMAD R7, R5, UR6, R0 ;  /* 0x0000000605077c24 */ /* 0x000fcc000f8e0200 */
[----:B------:R-:W2:Y:S01]  /*0100*/  LDC.64 R4, c[0x0][0x380] ;  /* 0x0000e000ff047b82 */ /* 0x000ea20000000a00 */
[----:B0-----:R-:W-:-:S05]  /*0110*/  IMAD.WIDE R2, R7, 0x4, R2 ;  /* 0x0000000407027825 */ /* 0x001fca00078e0202 */
[----:B-1----:R-:W3:Y:S01]  /*0120*/  LDG.E R8, desc[UR4][R2.64] ;  /* 0x0000000402087981 */ /* 0x002ee2000c1e1900 */
[----:B------:R-:W-:Y:S02]  /*0130*/  HFMA2 R9, -RZ, RZ, 0, 0 ;  /* 0x00000000ff097431 */ /* 0x000fe400000001ff */
[----:B--2---:R-:W-:-:S05]  /*0140*/  IMAD.WIDE R4, R7, 0x8, R4 ;  /* 0x0000000807047825 */ /* 0x004fca00078e0204 */
[----:B---3--:R-:W-:Y:S01]  /*0150*/  STG.E.64 desc[UR4][R4.64], R8 ;  /* 0x0000000804007986 */ /* 0x008fe2000c101b04 */
[----:B------:R-:W-:Y:S05]  /*0160*/  EXIT ;  /* 0x000000000000794d */ /* 0x000fea0003800000 */
.L_x_16:
        /* <DEDUP_REMOVED lines=9> */
.L_x_20:


//--------------------- .nv.shared.reserved.0     --------------------------
	.section	.nv.shared.reserved.0,"aw",@nobits
	.weak		__nv_reservedSMEM_offset_0_alias
	.size		__nv_reservedSMEM_offset_0_alias, 0, 64
	.other		__nv_reservedSMEM_offset_0_alias,@"STO_CUDA_RESERVED_SHARED STV_DEFAULT"
__nv_reservedSMEM_offset_0_alias:
	.zero		0
	.zero		64


//--------------------- .nv.constant0._Z13solve_poissonP6float2PfS1_i --------------------------
	.section	.nv.constant0._Z13solve_poissonP6float2PfS1_i,"a",@progbits
	.sectionflags	@""
	.align	4
.nv.constant0._Z13solve_poissonP6float2PfS1_i:
	.zero		924


//--------------------- .nv.constant0._Z19complex2real_scaledPfP6float2fi --------------------------
	.section	.nv.constant0._Z19complex2real_scaledPfP6float2fi,"a",@progbits
	.sectionflags	@""
	.align	4
.nv.constant0._Z19complex2real_scaledPfP6float2fi:
	.zero		920


//--------------------- .nv.constant0._Z12real2complexP6float2Pfi --------------------------
	.section	.nv.constant0._Z12real2complexP6float2Pfi,"a",@progbits
	.sectionflags	@""
	.align	4
.nv.constant0._Z12real2complexP6float2Pfi:
	.zero		916


//--------------------- SYMBOLS --------------------------

	.type		.nv.reservedSmem.offset0,@object
	.size		.nv.reservedSmem.offset0,0x4
